//
// Generated by NVIDIA NVVM Compiler
//
// Compiler Build ID: CL-36424714
// Cuda compilation tools, release 13.0, V13.0.88
// Based on NVVM 20.0.0
//

.version 9.0
.target sm_100
.address_size 64

	// .globl	_Z10ThreadRacePi

.visible .entry _Z10ThreadRacePi(
	.param .u64 .ptr .align 1 _Z10ThreadRacePi_param_0
)
{
	.reg .b32 	%r<3>;
	.reg .b64 	%rd<3>;

	ld.param.u64 	%rd1, [_Z10ThreadRacePi_param_0];
	cvta.to.global.u64 	%rd2, %rd1;
	ld.global.u32 	%r1, [%rd2];
	add.s32 	%r2, %r1, 1;
	st.global.u32 	[%rd2], %r2;
	ret;

}
	// .globl	_Z12ThreadAtomicPi
.visible .entry _Z12ThreadAtomicPi(
	.param .u64 .ptr .align 1 _Z12ThreadAtomicPi_param_0
)
{
	.reg .b32 	%r<2>;
	.reg .b64 	%rd<3>;

	ld.param.u64 	%rd1, [_Z12ThreadAtomicPi_param_0];
	cvta.to.global.u64 	%rd2, %rd1;
	atom.global.add.u32 	%r1, [%rd2], 1;
	ret;

}


// ===== COMPILED SASS (sm_100) =====

	.target	sm_100

	.elftype	@"ET_EXEC"


//--------------------- .note.nv.tkinfo           --------------------------
	.section	.note.nv.tkinfo,"",@"SHT_NOTE"
	.sectionflags	@"SHF_NOTE_NV_TKINFO"
	.tkinfo
        /*0018*/ 	.word	0x00000002
        /*0030*/ 	.string	""
        /*0030*/ 	.string	"ptxas"
        /*0030*/ 	.string	"Cuda compilation tools, release 13.0, V13.0.88"
        /*0030*/ 	.string	"Build cuda_13.0.r13.0/compiler.36424714_0"
        /*0030*/ 	.string	"-arch sm_100 -m 64 "



//--------------------- .note.nv.cuinfo           --------------------------
	.section	.note.nv.cuinfo,"",@"SHT_NOTE"
	.sectionflags	@"SHF_NOTE_NV_CUINFO"
        /*0018*/ 	.short	0x0002
        /*001a*/ 	.short	0x0064
        /*001c*/ 	.short	0x0082
	.zero		2


//--------------------- .nv.info                  --------------------------
	.section	.nv.info,"",@"SHT_CUDA_INFO"
	.align	4


	//----- nvinfo : EIATTR_REGCOUNT
	.align		4
        /*0000*/ 	.byte	0x04, 0x2f
        /*0002*/ 	.short	(.L_1 - .L_0)
	.align		4
.L_0:
        /*0004*/ 	.word	index@(_Z10ThreadRacePi)
        /*0008*/ 	.word	0x00000008


	//----- nvinfo : EIATTR_FRAME_SIZE
	.align		4
.L_1:
        /*000c*/ 	.byte	0x04, 0x11
        /*000e*/ 	.short	(.L_3 - .L_2)
	.align		4
.L_2:
        /*0010*/ 	.word	index@(_Z10ThreadRacePi)
        /*0014*/ 	.word	0x00000000


	//----- nvinfo : EIATTR_REGCOUNT
	.align		4
.L_3:
        /*0018*/ 	.byte	0x04, 0x2f
        /*001a*/ 	.short	(.L_5 - .L_4)
	.align		4
.L_4:
        /*001c*/ 	.word	index@(_Z12ThreadAtomicPi)
        /*0020*/ 	.word	0x00000008


	//----- nvinfo : EIATTR_FRAME_SIZE
	.align		4
.L_5:
        /*0024*/ 	.byte	0x04, 0x11
        /*0026*/ 	.short	(.L_7 - .L_6)
	.align		4
.L_6:
        /*0028*/ 	.word	index@(_Z12ThreadAtomicPi)
        /*002c*/ 	.word	0x00000000


	//----- nvinfo : EIATTR_MIN_STACK_SIZE
	.align		4
.L_7:
        /*0030*/ 	.byte	0x04, 0x12
        /*0032*/ 	.short	(.L_9 - .L_8)
	.align		4
.L_8:
        /*0034*/ 	.word	index@(_Z12ThreadAtomicPi)
        /*0038*/ 	.word	0x00000000


	//----- nvinfo : EIATTR_MIN_STACK_SIZE
	.align		4
.L_9:
        /*003c*/ 	.byte	0x04, 0x12
        /*003e*/ 	.short	(.L_11 - .L_10)
	.align		4
.L_10:
        /*0040*/ 	.word	index@(_Z10ThreadRacePi)
        /*0044*/ 	.word	0x00000000
.L_11:


//--------------------- .nv.compat                --------------------------
	.section	.nv.compat,"",@"SHT_CUDA_COMPAT_INFO"
	.align	4
        /*0000*/ 	.byte	0x02, 0x09, 0x00, 0x00, 0x02, 0x02, 0x01, 0x00, 0x02, 0x05, 0x05, 0x00, 0x03, 0x07, 0x01, 0x01
        /*0010*/ 	.byte	0x02, 0x03, 0x00, 0x00, 0x02, 0x06, 0x01, 0x00, 0x04, 0x0b, 0x08, 0x00, 0x09, 0x00, 0x00, 0x00
        /*0020*/ 	.byte	0x00, 0x00, 0x00, 0x00


//--------------------- .nv.info._Z12ThreadAtomicPi --------------------------
	.section	.nv.info._Z12ThreadAtomicPi,"",@"SHT_CUDA_INFO"
	.sectionflags	@""
	.align	4


	//----- nvinfo : EIATTR_CUDA_API_VERSION
	.align		4
        /*0000*/ 	.byte	0x04, 0x37
        /*0002*/ 	.short	(.L_13 - .L_12)
.L_12:
        /*0004*/ 	.word	0x00000082


	//----- nvinfo : EIATTR_KPARAM_INFO
	.align		4
.L_13:
        /*0008*/ 	.byte	0x04, 0x17
        /*000a*/ 	.short	(.L_15 - .L_14)
.L_14:
        /*000c*/ 	.word	0x00000000
        /*0010*/ 	.short	0x0000
        /*0012*/ 	.short	0x0000
        /*0014*/ 	.byte	0x00, 0xf5, 0x21, 0x00


	//----- nvinfo : EIATTR_SPARSE_MMA_MASK
	.align		4
.L_15:
        /*0018*/ 	.byte	0x03, 0x50
        /*001a*/ 	.short	0x0000


	//----- nvinfo : EIATTR_MAXREG_COUNT
	.align		4
        /*001c*/ 	.byte	0x03, 0x1b
        /*001e*/ 	.short	0x00ff


	//----- nvinfo : EIATTR_MERCURY_ISA_VERSION
	.align		4
        /*0020*/ 	.byte	0x03, 0x5f
        /*0022*/ 	.short	0x0101


	//----- nvinfo : EIATTR_INT_WARP_WIDE_INSTR_OFFSETS
	.align		4
        /*0024*/ 	.byte	0x04, 0x31
        /*0026*/ 	.short	(.L_17 - .L_16)


	//   ....[0]....
.L_16:
        /*0028*/ 	.word	0x00000030


	//----- nvinfo : EIATTR_VRC_CTA_INIT_COUNT
	.align		4
.L_17:
        /*002c*/ 	.byte	0x02, 0x4a
	.zero		1
	.zero		1


	//----- nvinfo : EIATTR_EXIT_INSTR_OFFSETS
	.align		4
        /*0030*/ 	.byte	0x04, 0x1c
        /*0032*/ 	.short	(.L_19 - .L_18)


	//   ....[0]....
.L_18:
        /*0034*/ 	.word	0x00000090


	//----- nvinfo : EIATTR_CBANK_PARAM_SIZE
	.align		4
.L_19:
        /*0038*/ 	.byte	0x03, 0x19
        /*003a*/ 	.short	0x0008


	//----- nvinfo : EIATTR_PARAM_CBANK
	.align		4
        /*003c*/ 	.byte	0x04, 0x0a
        /*003e*/ 	.short	(.L_21 - .L_20)
	.align		4
.L_20:
        /*0040*/ 	.word	index@(.nv.constant0._Z12ThreadAtomicPi)
        /*0044*/ 	.short	0x0380
        /*0046*/ 	.short	0x0008


	//----- nvinfo : EIATTR_SW_WAR
	.align		4
.L_21:
        /*0048*/ 	.byte	0x04, 0x36
        /*004a*/ 	.short	(.L_23 - .L_22)
.L_22:
        /*004c*/ 	.word	0x00000008
.L_23:


//--------------------- .nv.info._Z10ThreadRacePi --------------------------
	.section	.nv.info._Z10ThreadRacePi,"",@"SHT_CUDA_INFO"
	.sectionflags	@""
	.align	4


	//----- nvinfo : EIATTR_CUDA_API_VERSION
	.align		4
        /*0000*/ 	.byte	0x04, 0x37
        /*0002*/ 	.short	(.L_25 - .L_24)
.L_24:
        /*0004*/ 	.word	0x00000082


	//----- nvinfo : EIATTR_KPARAM_INFO
	.align		4
.L_25:
        /*0008*/ 	.byte	0x04, 0x17
        /*000a*/ 	.short	(.L_27 - .L_26)
.L_26:
        /*000c*/ 	.word	0x00000000
        /*0010*/ 	.short	0x0000
        /*0012*/ 	.short	0x0000
        /*0014*/ 	.byte	0x00, 0xf5, 0x21, 0x00


	//----- nvinfo : EIATTR_SPARSE_MMA_MASK
	.align		4
.L_27:
        /*0018*/ 	.byte	0x03, 0x50
        /*001a*/ 	.short	0x0000


	//----- nvinfo : EIATTR_MAXREG_COUNT
	.align		4
        /*001c*/ 	.byte	0x03, 0x1b
        /*001e*/ 	.short	0x00ff


	//----- nvinfo : EIATTR_MERCURY_ISA_VERSION
	.align		4
        /*0020*/ 	.byte	0x03, 0x5f
        /*0022*/ 	.short	0x0101


	//----- nvinfo : EIATTR_VRC_CTA_INIT_COUNT
	.align		4
        /*0024*/ 	.byte	0x02, 0x4a
	.zero		1
	.zero		1


	//----- nvinfo : EIATTR_EXIT_INSTR_OFFSETS
	.align		4
        /*0028*/ 	.byte	0x04, 0x1c
        /*002a*/ 	.short	(.L_29 - .L_28)


	//   ....[0]....
.L_28:
        /*002c*/ 	.word	0x00000060


	//----- nvinfo : EIATTR_CBANK_PARAM_SIZE
	.align		4
.L_29:
        /*0030*/ 	.byte	0x03, 0x19
        /*0032*/ 	.short	0x0008


	//----- nvinfo : EIATTR_PARAM_CBANK
	.align		4
        /*0034*/ 	.byte	0x04, 0x0a
        /*0036*/ 	.short	(.L_31 - .L_30)
	.align		4
.L_30:
        /*0038*/ 	.word	index@(.nv.constant0._Z10ThreadRacePi)
        /*003c*/ 	.short	0x0380
        /*003e*/ 	.short	0x0008


	//----- nvinfo : EIATTR_SW_WAR
	.align		4
.L_31:
        /*0040*/ 	.byte	0x04, 0x36
        /*0042*/ 	.short	(.L_33 - .L_32)
.L_32:
        /*0044*/ 	.word	0x00000008
.L_33:


//--------------------- .nv.callgraph             --------------------------
	.section	.nv.callgraph,"",@"SHT_CUDA_CALLGRAPH"
	.align	4
	.sectionentsize	8
	.align		4
        /*0000*/ 	.word	0x00000000
	.align		4
        /*0004*/ 	.word	0xffffffff
	.align		4
        /*0008*/ 	.word	0x00000000
	.align		4
        /*000c*/ 	.word	0xfffffffe
	.align		4
        /*0010*/ 	.word	0x00000000
	.align		4
        /*0014*/ 	.word	0xfffffffd
	.align		4
        /*0018*/ 	.word	0x00000000
	.align		4
        /*001c*/ 	.word	0xfffffffc


//--------------------- .text._Z12ThreadAtomicPi  --------------------------
	.section	.text._Z12ThreadAtomicPi,"ax",@progbits
	.align	128
        .global         _Z12ThreadAtomicPi
        .type           _Z12ThreadAtomicPi,@function
        .size           _Z12ThreadAtomicPi,(.L_x_2 - _Z12ThreadAtomicPi)
        .other          _Z12ThreadAtomicPi,@"STO_CUDA_ENTRY STV_DEFAULT"
_Z12ThreadAtomicPi:
.text._Z12ThreadAtomicPi:
[----:B------:R-:W-:Y:S01]  /*0000*/  LDC R1, c[0x0][0x37c] ;  /* 0x0000df00ff017b82 */ /* 0x000fe20000000800 */
[----:B------:R-:W0:Y:S07]  /*0010*/  S2R R0, SR_LANEID ;  /* 0x0000000000007919 */ /* 0x000e2e0000000000 */
[----:B------:R-:W1:Y:S01]  /*0020*/  LDC.64 R2, c[0x0][0x380] ;  /* 0x0000e000ff027b82 */ /* 0x000e620000000a00 */
[----:B------:R-:W-:Y:S01]  /*0030*/  VOTEU.ANY UR6, UPT, PT ;  /* 0x0000000000067886 */ /* 0x000fe200038e0100 */
[----:B------:R-:W1:Y:S01]  /*0040*/  LDCU.64 UR4, c[0x0][0x358] ;  /* 0x00006b00ff0477ac */ /* 0x000e620008000a00 */
[----:B------:R-:W1:Y:S01]  /*0050*/  POPC R5, UR6 ;  /* 0x0000000600057d09 */ /* 0x000e620008000000 */
[----:B------:R-:W-:-:S06]  /*0060*/  UFLO.U32 UR7, UR6 ;  /* 0x00000006000772bd */ /* 0x000fcc00080e0000 */
[----:B0-----:R-:W-:-:S13]  /*0070*/  ISETP.EQ.U32.AND P0, PT, R0, UR7, PT ;  /* 0x0000000700007c0c */ /* 0x001fda000bf02070 */
[----:B-1----:R-:W-:Y:S01]  /*0080*/  @P0 REDG.E.ADD.STRONG.GPU desc[UR4][R2.64], R5 ;  /* 0x000000050200098e */ /* 0x002fe2000c12e104 */
[----:B------:R-:W-:Y:S05]  /*0090*/  EXIT ;  /* 0x000000000000794d */ /* 0x000fea0003800000 */
.L_x_0:
[----:B------:R-:W-:-:S00]  /*00a0*/  BRA `(.L_x_0) ;  /* 0xfffffffc00fc7947 */ /* 0x000fc0000383ffff */
[----:B------:R-:W-:-:S00]  /*00b0*/  NOP ;  /* 0x0000000000007918 */ /* 0x000fc00000000000 */
        /* <DEDUP_REMOVED lines=12> */
.L_x_2:


//--------------------- .text._Z10ThreadRacePi    --------------------------
	.section	.text._Z10ThreadRacePi,"ax",@progbits
	.align	128
        .global         _Z10ThreadRacePi
        .type           _Z10ThreadRacePi,@function
        .size           _Z10ThreadRacePi,(.L_x_3 - _Z10ThreadRacePi)
        .other          _Z10ThreadRacePi,@"STO_CUDA_ENTRY STV_DEFAULT"
_Z10ThreadRacePi:
.text._Z10ThreadRacePi:
[----:B------:R-:W-:Y:S08]  /*0000*/  LDC R1, c[0x0][0x37c] ;  /* 0x0000df00ff017b82 */ /* 0x000ff00000000800 */
[----:B------:R-:W0:Y:S01]  /*0010*/  LDC.64 R2, c[0x0][0x380] ;  /* 0x0000e000ff027b82 */ /* 0x000e220000000a00 */
[----:B------:R-:W0:Y:S02]  /*0020*/  LDCU.64 UR4, c[0x0][0x358] ;  /* 0x00006b00ff0477ac */ /* 0x000e240008000a00 */
[----:B0-----:R-:W2:Y:S02]  /*0030*/  LDG.E R0, desc[UR4][R2.64] ;  /* 0x0000000402007981 */ /* 0x001ea4000c1e1900 */
[----:B--2---:R-:W-:-:S05]  /*0040*/  IADD3 R5, PT, PT, R0, 0x1, RZ ;  /* 0x0000000100057810 */ /* 0x004fca0007ffe0ff */
[----:B------:R-:W-:Y:S01]  /*0050*/  STG.E desc[UR4][R2.64], R5 ;  /* 0x0000000502007986 */ /* 0x000fe2000c101904 */
[----:B------:R-:W-:Y:S05]  /*0060*/  EXIT ;  /* 0x000000000000794d */ /* 0x000fea0003800000 */
.L_x_1:
        /* <DEDUP_REMOVED lines=9> */
.L_x_3:


//--------------------- .nv.shared.reserved.0     --------------------------
	.section	.nv.shared.reserved.0,"aw",@nobits
	.weak		__nv_reservedSMEM_offset_0_alias
	.size		__nv_reservedSMEM_offset_0_alias, 0, 64
	.other		__nv_reservedSMEM_offset_0_alias,@"STO_CUDA_RESERVED_SHARED STV_DEFAULT"
__nv_reservedSMEM_offset_0_alias:
	.zero		0
	.zero		64


//--------------------- .nv.constant0._Z12ThreadAtomicPi --------------------------
	.section	.nv.constant0._Z12ThreadAtomicPi,"a",@progbits
	.sectionflags	@""
	.align	4
.nv.constant0._Z12ThreadAtomicPi:
	.zero		904


//--------------------- .nv.constant0._Z10ThreadRacePi --------------------------
	.section	.nv.constant0._Z10ThreadRacePi,"a",@progbits
	.sectionflags	@""
	.align	4
.nv.constant0._Z10ThreadRacePi:
	.zero		904


//--------------------- SYMBOLS --------------------------

	.type		.nv.reservedSmem.offset0,@object
	.size		.nv.reservedSmem.offset0,0x4
